//
// Generated by NVIDIA NVVM Compiler
//
// Compiler Build ID: CL-36424714
// Cuda compilation tools, release 13.0, V13.0.88
// Based on NVVM 20.0.0
//

.version 9.0
.target sm_100
.address_size 64

	// .globl	_Z6vecAddiPfS_S_

.visible .entry _Z6vecAddiPfS_S_(
	.param .u32 _Z6vecAddiPfS_S__param_0,
	.param .u64 .ptr .align 1 _Z6vecAddiPfS_S__param_1,
	.param .u64 .ptr .align 1 _Z6vecAddiPfS_S__param_2,
	.param .u64 .ptr .align 1 _Z6vecAddiPfS_S__param_3
)
{
	.reg .pred 	%p<7>;
	.reg .b32 	%r<31>;
	.reg .b32 	%f<16>;
	.reg .b64 	%rd<25>;

	ld.param.u32 	%r12, [_Z6vecAddiPfS_S__param_0];
	ld.param.u64 	%rd4, [_Z6vecAddiPfS_S__param_1];
	ld.param.u64 	%rd5, [_Z6vecAddiPfS_S__param_2];
	ld.param.u64 	%rd6, [_Z6vecAddiPfS_S__param_3];
	cvta.to.global.u64 	%rd1, %rd6;
	cvta.to.global.u64 	%rd2, %rd5;
	cvta.to.global.u64 	%rd3, %rd4;
	mov.u32 	%r13, %ctaid.x;
	mov.u32 	%r14, %ntid.x;
	mov.u32 	%r15, %tid.x;
	mad.lo.s32 	%r29, %r13, %r14, %r15;
	mov.u32 	%r16, %nctaid.x;
	mul.lo.s32 	%r2, %r14, %r16;
	setp.ge.s32 	%p1, %r29, %r12;
	@%p1 bra 	$L__BB0_7;
	add.s32 	%r17, %r29, %r2;
	max.s32 	%r18, %r12, %r17;
	setp.lt.s32 	%p2, %r17, %r12;
	selp.u32 	%r19, 1, 0, %p2;
	add.s32 	%r20, %r17, %r19;
	sub.s32 	%r21, %r18, %r20;
	div.u32 	%r22, %r21, %r2;
	add.s32 	%r3, %r22, %r19;
	and.b32  	%r23, %r3, 3;
	setp.eq.s32 	%p3, %r23, 3;
	@%p3 bra 	$L__BB0_4;
	add.s32 	%r24, %r3, 1;
	and.b32  	%r25, %r24, 3;
	neg.s32 	%r27, %r25;
$L__BB0_3:
	.pragma "nounroll";
	mul.wide.s32 	%rd7, %r29, 4;
	add.s64 	%rd8, %rd1, %rd7;
	add.s64 	%rd9, %rd2, %rd7;
	add.s64 	%rd10, %rd3, %rd7;
	ld.global.f32 	%f1, [%rd10];
	ld.global.f32 	%f2, [%rd9];
	add.f32 	%f3, %f1, %f2;
	st.global.f32 	[%rd8], %f3;
	add.s32 	%r29, %r29, %r2;
	add.s32 	%r27, %r27, 1;
	setp.ne.s32 	%p4, %r27, 0;
	@%p4 bra 	$L__BB0_3;
$L__BB0_4:
	setp.lt.u32 	%p5, %r3, 3;
	@%p5 bra 	$L__BB0_7;
	mul.wide.s32 	%rd15, %r2, 4;
	shl.b32 	%r26, %r2, 2;
$L__BB0_6:
	mul.wide.s32 	%rd11, %r29, 4;
	add.s64 	%rd12, %rd3, %rd11;
	ld.global.f32 	%f4, [%rd12];
	add.s64 	%rd13, %rd2, %rd11;
	ld.global.f32 	%f5, [%rd13];
	add.f32 	%f6, %f4, %f5;
	add.s64 	%rd14, %rd1, %rd11;
	st.global.f32 	[%rd14], %f6;
	add.s64 	%rd16, %rd12, %rd15;
	ld.global.f32 	%f7, [%rd16];
	add.s64 	%rd17, %rd13, %rd15;
	ld.global.f32 	%f8, [%rd17];
	add.f32 	%f9, %f7, %f8;
	add.s64 	%rd18, %rd14, %rd15;
	st.global.f32 	[%rd18], %f9;
	add.s64 	%rd19, %rd16, %rd15;
	ld.global.f32 	%f10, [%rd19];
	add.s64 	%rd20, %rd17, %rd15;
	ld.global.f32 	%f11, [%rd20];
	add.f32 	%f12, %f10, %f11;
	add.s64 	%rd21, %rd18, %rd15;
	st.global.f32 	[%rd21], %f12;
	add.s64 	%rd22, %rd19, %rd15;
	ld.global.f32 	%f13, [%rd22];
	add.s64 	%rd23, %rd20, %rd15;
	ld.global.f32 	%f14, [%rd23];
	add.f32 	%f15, %f13, %f14;
	add.s64 	%rd24, %rd21, %rd15;
	st.global.f32 	[%rd24], %f15;
	add.s32 	%r29, %r26, %r29;
	setp.lt.s32 	%p6, %r29, %r12;
	@%p6 bra 	$L__BB0_6;
$L__BB0_7:
	ret;

}
	// .globl	_Z4initiPfS_
.visible .entry _Z4initiPfS_(
	.param .u32 _Z4initiPfS__param_0,
	.param .u64 .ptr .align 1 _Z4initiPfS__param_1,
	.param .u64 .ptr .align 1 _Z4initiPfS__param_2
)
{
	.reg .pred 	%p<7>;
	.reg .b32 	%r<35>;
	.reg .b64 	%rd<18>;

	ld.param.u32 	%r12, [_Z4initiPfS__param_0];
	ld.param.u64 	%rd3, [_Z4initiPfS__param_1];
	ld.param.u64 	%rd4, [_Z4initiPfS__param_2];
	cvta.to.global.u64 	%rd1, %rd4;
	cvta.to.global.u64 	%rd2, %rd3;
	mov.u32 	%r13, %tid.x;
	mov.u32 	%r14, %ctaid.x;
	mov.u32 	%r15, %ntid.x;
	mad.lo.s32 	%r33, %r14, %r15, %r13;
	mov.u32 	%r16, %nctaid.x;
	mul.lo.s32 	%r2, %r15, %r16;
	setp.ge.s32 	%p1, %r33, %r12;
	@%p1 bra 	$L__BB1_7;
	add.s32 	%r17, %r33, %r2;
	max.s32 	%r18, %r12, %r17;
	setp.lt.s32 	%p2, %r17, %r12;
	selp.u32 	%r19, 1, 0, %p2;
	add.s32 	%r20, %r17, %r19;
	sub.s32 	%r21, %r18, %r20;
	div.u32 	%r22, %r21, %r2;
	add.s32 	%r3, %r22, %r19;
	and.b32  	%r23, %r3, 3;
	setp.eq.s32 	%p3, %r23, 3;
	@%p3 bra 	$L__BB1_4;
	add.s32 	%r24, %r3, 1;
	and.b32  	%r25, %r24, 3;
	neg.s32 	%r31, %r25;
$L__BB1_3:
	.pragma "nounroll";
	mul.wide.s32 	%rd5, %r33, 4;
	add.s64 	%rd6, %rd1, %rd5;
	add.s64 	%rd7, %rd2, %rd5;
	mov.b32 	%r26, 1065353216;
	st.global.u32 	[%rd7], %r26;
	mov.b32 	%r27, 1073741824;
	st.global.u32 	[%rd6], %r27;
	add.s32 	%r33, %r33, %r2;
	add.s32 	%r31, %r31, 1;
	setp.ne.s32 	%p4, %r31, 0;
	@%p4 bra 	$L__BB1_3;
$L__BB1_4:
	setp.lt.u32 	%p5, %r3, 3;
	@%p5 bra 	$L__BB1_7;
	mul.wide.s32 	%rd11, %r2, 4;
	shl.b32 	%r30, %r2, 2;
$L__BB1_6:
	mul.wide.s32 	%rd8, %r33, 4;
	add.s64 	%rd9, %rd2, %rd8;
	mov.b32 	%r28, 1065353216;
	st.global.u32 	[%rd9], %r28;
	add.s64 	%rd10, %rd1, %rd8;
	mov.b32 	%r29, 1073741824;
	st.global.u32 	[%rd10], %r29;
	add.s64 	%rd12, %rd9, %rd11;
	st.global.u32 	[%rd12], %r28;
	add.s64 	%rd13, %rd10, %rd11;
	st.global.u32 	[%rd13], %r29;
	add.s64 	%rd14, %rd12, %rd11;
	st.global.u32 	[%rd14], %r28;
	add.s64 	%rd15, %rd13, %rd11;
	st.global.u32 	[%rd15], %r29;
	add.s64 	%rd16, %rd14, %rd11;
	st.global.u32 	[%rd16], %r28;
	add.s64 	%rd17, %rd15, %rd11;
	st.global.u32 	[%rd17], %r29;
	add.s32 	%r33, %r30, %r33;
	setp.lt.s32 	%p6, %r33, %r12;
	@%p6 bra 	$L__BB1_6;
$L__BB1_7:
	ret;

}


// ===== COMPILED SASS (sm_100) =====

	.target	sm_100

	.elftype	@"ET_EXEC"


//--------------------- .note.nv.tkinfo           --------------------------
	.section	.note.nv.tkinfo,"",@"SHT_NOTE"
	.sectionflags	@"SHF_NOTE_NV_TKINFO"
	.tkinfo
        /*0018*/ 	.word	0x00000002
        /*0030*/ 	.string	""
        /*0030*/ 	.string	"ptxas"
        /*0030*/ 	.string	"Cuda compilation tools, release 13.0, V13.0.88"
        /*0030*/ 	.string	"Build cuda_13.0.r13.0/compiler.36424714_0"
        /*0030*/ 	.string	"-arch sm_100 -m 64 "



//--------------------- .note.nv.cuinfo           --------------------------
	.section	.note.nv.cuinfo,"",@"SHT_NOTE"
	.sectionflags	@"SHF_NOTE_NV_CUINFO"
        /*0018*/ 	.short	0x0002
        /*001a*/ 	.short	0x0064
        /*001c*/ 	.short	0x0082
	.zero		2


//--------------------- .nv.info                  --------------------------
	.section	.nv.info,"",@"SHT_CUDA_INFO"
	.align	4


	//----- nvinfo : EIATTR_REGCOUNT
	.align		4
        /*0000*/ 	.byte	0x04, 0x2f
        /*0002*/ 	.short	(.L_1 - .L_0)
	.align		4
.L_0:
        /*0004*/ 	.word	index@(_Z6vecAddiPfS_S_)
        /*0008*/ 	.word	0x0000001a


	//----- nvinfo : EIATTR_FRAME_SIZE
	.align		4
.L_1:
        /*000c*/ 	.byte	0x04, 0x11
        /*000e*/ 	.short	(.L_3 - .L_2)
	.align		4
.L_2:
        /*0010*/ 	.word	index@(_Z6vecAddiPfS_S_)
        /*0014*/ 	.word	0x00000000


	//----- nvinfo : EIATTR_REGCOUNT
	.align		4
.L_3:
        /*0018*/ 	.byte	0x04, 0x2f
        /*001a*/ 	.short	(.L_5 - .L_4)
	.align		4
.L_4:
        /*001c*/ 	.word	index@(_Z4initiPfS_)
        /*0020*/ 	.word	0x0000001e


	//----- nvinfo : EIATTR_FRAME_SIZE
	.align		4
.L_5:
        /*0024*/ 	.byte	0x04, 0x11
        /*0026*/ 	.short	(.L_7 - .L_6)
	.align		4
.L_6:
        /*0028*/ 	.word	index@(_Z4initiPfS_)
        /*002c*/ 	.word	0x00000000


	//----- nvinfo : EIATTR_MIN_STACK_SIZE
	.align		4
.L_7:
        /*0030*/ 	.byte	0x04, 0x12
        /*0032*/ 	.short	(.L_9 - .L_8)
	.align		4
.L_8:
        /*0034*/ 	.word	index@(_Z4initiPfS_)
        /*0038*/ 	.word	0x00000000


	//----- nvinfo : EIATTR_MIN_STACK_SIZE
	.align		4
.L_9:
        /*003c*/ 	.byte	0x04, 0x12
        /*003e*/ 	.short	(.L_11 - .L_10)
	.align		4
.L_10:
        /*0040*/ 	.word	index@(_Z6vecAddiPfS_S_)
        /*0044*/ 	.word	0x00000000
.L_11:


//--------------------- .nv.compat                --------------------------
	.section	.nv.compat,"",@"SHT_CUDA_COMPAT_INFO"
	.align	4
        /*0000*/ 	.byte	0x02, 0x09, 0x00, 0x00, 0x02, 0x02, 0x01, 0x00, 0x02, 0x05, 0x05, 0x00, 0x03, 0x07, 0x01, 0x01
        /*0010*/ 	.byte	0x02, 0x03, 0x00, 0x00, 0x02, 0x06, 0x01, 0x00, 0x04, 0x0b, 0x08, 0x00, 0x09, 0x00, 0x00, 0x00
        /*0020*/ 	.byte	0x00, 0x00, 0x00, 0x00


//--------------------- .nv.info._Z4initiPfS_     --------------------------
	.section	.nv.info._Z4initiPfS_,"",@"SHT_CUDA_INFO"
	.sectionflags	@""
	.align	4


	//----- nvinfo : EIATTR_CUDA_API_VERSION
	.align		4
        /*0000*/ 	.byte	0x04, 0x37
        /*0002*/ 	.short	(.L_13 - .L_12)
.L_12:
        /*0004*/ 	.word	0x00000082


	//----- nvinfo : EIATTR_KPARAM_INFO
	.align		4
.L_13:
        /*0008*/ 	.byte	0x04, 0x17
        /*000a*/ 	.short	(.L_15 - .L_14)
.L_14:
        /*000c*/ 	.word	0x00000000
        /*0010*/ 	.short	0x0002
        /*0012*/ 	.short	0x0010
        /*0014*/ 	.byte	0x00, 0xf5, 0x21, 0x00


	//----- nvinfo : EIATTR_KPARAM_INFO
	.align		4
.L_15:
        /*0018*/ 	.byte	0x04, 0x17
        /*001a*/ 	.short	(.L_17 - .L_16)
.L_16:
        /*001c*/ 	.word	0x00000000
        /*0020*/ 	.short	0x0001
        /*0022*/ 	.short	0x0008
        /*0024*/ 	.byte	0x00, 0xf5, 0x21, 0x00


	//----- nvinfo : EIATTR_KPARAM_INFO
	.align		4
.L_17:
        /*0028*/ 	.byte	0x04, 0x17
        /*002a*/ 	.short	(.L_19 - .L_18)
.L_18:
        /*002c*/ 	.word	0x00000000
        /*0030*/ 	.short	0x0000
        /*0032*/ 	.short	0x0000
        /*0034*/ 	.byte	0x00, 0xf0, 0x11, 0x00


	//----- nvinfo : EIATTR_SPARSE_MMA_MASK
	.align		4
.L_19:
        /*0038*/ 	.byte	0x03, 0x50
        /*003a*/ 	.short	0x0000


	//----- nvinfo : EIATTR_MAXREG_COUNT
	.align		4
        /*003c*/ 	.byte	0x03, 0x1b
        /*003e*/ 	.short	0x00ff


	//----- nvinfo : EIATTR_MERCURY_ISA_VERSION
	.align		4
        /*0040*/ 	.byte	0x03, 0x5f
        /*0042*/ 	.short	0x0101


	//----- nvinfo : EIATTR_VRC_CTA_INIT_COUNT
	.align		4
        /*0044*/ 	.byte	0x02, 0x4a
	.zero		1
	.zero		1


	//----- nvinfo : EIATTR_EXIT_INSTR_OFFSETS
	.align		4
        /*0048*/ 	.byte	0x04, 0x1c
        /*004a*/ 	.short	(.L_21 - .L_20)


	//   ....[0]....
.L_20:
        /*004c*/ 	.word	0x00000090


	//   ....[1]....
        /*0050*/ 	.word	0x000003a0


	//   ....[2]....
        /*0054*/ 	.word	0x00000500


	//----- nvinfo : EIATTR_CRS_STACK_SIZE
	.align		4
.L_21:
        /*0058*/ 	.byte	0x04, 0x1e
        /*005a*/ 	.short	(.L_23 - .L_22)
.L_22:
        /*005c*/ 	.word	0x00000000


	//----- nvinfo : EIATTR_CBANK_PARAM_SIZE
	.align		4
.L_23:
        /*0060*/ 	.byte	0x03, 0x19
        /*0062*/ 	.short	0x0018


	//----- nvinfo : EIATTR_PARAM_CBANK
	.align		4
        /*0064*/ 	.byte	0x04, 0x0a
        /*0066*/ 	.short	(.L_25 - .L_24)
	.align		4
.L_24:
        /*0068*/ 	.word	index@(.nv.constant0._Z4initiPfS_)
        /*006c*/ 	.short	0x0380
        /*006e*/ 	.short	0x0018


	//----- nvinfo : EIATTR_SW_WAR
	.align		4
.L_25:
        /*0070*/ 	.byte	0x04, 0x36
        /*0072*/ 	.short	(.L_27 - .L_26)
.L_26:
        /*0074*/ 	.word	0x00000008
.L_27:


//--------------------- .nv.info._Z6vecAddiPfS_S_ --------------------------
	.section	.nv.info._Z6vecAddiPfS_S_,"",@"SHT_CUDA_INFO"
	.sectionflags	@""
	.align	4


	//----- nvinfo : EIATTR_CUDA_API_VERSION
	.align		4
        /*0000*/ 	.byte	0x04, 0x37
        /*0002*/ 	.short	(.L_29 - .L_28)
.L_28:
        /*0004*/ 	.word	0x00000082


	//----- nvinfo : EIATTR_KPARAM_INFO
	.align		4
.L_29:
        /*0008*/ 	.byte	0x04, 0x17
        /*000a*/ 	.short	(.L_31 - .L_30)
.L_30:
        /*000c*/ 	.word	0x00000000
        /*0010*/ 	.short	0x0003
        /*0012*/ 	.short	0x0018
        /*0014*/ 	.byte	0x00, 0xf5, 0x21, 0x00


	//----- nvinfo : EIATTR_KPARAM_INFO
	.align		4
.L_31:
        /*0018*/ 	.byte	0x04, 0x17
        /*001a*/ 	.short	(.L_33 - .L_32)
.L_32:
        /*001c*/ 	.word	0x00000000
        /*0020*/ 	.short	0x0002
        /*0022*/ 	.short	0x0010
        /*0024*/ 	.byte	0x00, 0xf5, 0x21, 0x00


	//----- nvinfo : EIATTR_KPARAM_INFO
	.align		4
.L_33:
        /*0028*/ 	.byte	0x04, 0x17
        /*002a*/ 	.short	(.L_35 - .L_34)
.L_34:
        /*002c*/ 	.word	0x00000000
        /*0030*/ 	.short	0x0001
        /*0032*/ 	.short	0x0008
        /*0034*/ 	.byte	0x00, 0xf5, 0x21, 0x00


	//----- nvinfo : EIATTR_KPARAM_INFO
	.align		4
.L_35:
        /*0038*/ 	.byte	0x04, 0x17
        /*003a*/ 	.short	(.L_37 - .L_36)
.L_36:
        /*003c*/ 	.word	0x00000000
        /*0040*/ 	.short	0x0000
        /*0042*/ 	.short	0x0000
        /*0044*/ 	.byte	0x00, 0xf0, 0x11, 0x00


	//----- nvinfo : EIATTR_SPARSE_MMA_MASK
	.align		4
.L_37:
        /*0048*/ 	.byte	0x03, 0x50
        /*004a*/ 	.short	0x0000


	//----- nvinfo : EIATTR_MAXREG_COUNT
	.align		4
        /*004c*/ 	.byte	0x03, 0x1b
        /*004e*/ 	.short	0x00ff


	//----- nvinfo : EIATTR_MERCURY_ISA_VERSION
	.align		4
        /*0050*/ 	.byte	0x03, 0x5f
        /*0052*/ 	.short	0x0101


	//----- nvinfo : EIATTR_VRC_CTA_INIT_COUNT
	.align		4
        /*0054*/ 	.byte	0x02, 0x4a
	.zero		1
	.zero		1


	//----- nvinfo : EIATTR_EXIT_INSTR_OFFSETS
	.align		4
        /*0058*/ 	.byte	0x04, 0x1c
        /*005a*/ 	.short	(.L_39 - .L_38)


	//   ....[0]....
.L_38:
        /*005c*/ 	.word	0x00000090


	//   ....[1]....
        /*0060*/ 	.word	0x000003a0


	//   ....[2]....
        /*0064*/ 	.word	0x000005d0


	//----- nvinfo : EIATTR_CRS_STACK_SIZE
	.align		4
.L_39:
        /*0068*/ 	.byte	0x04, 0x1e
        /*006a*/ 	.short	(.L_41 - .L_40)
.L_40:
        /*006c*/ 	.word	0x00000000


	//----- nvinfo : EIATTR_CBANK_PARAM_SIZE
	.align		4
.L_41:
        /*0070*/ 	.byte	0x03, 0x19
        /*0072*/ 	.short	0x0020


	//----- nvinfo : EIATTR_PARAM_CBANK
	.align		4
        /*0074*/ 	.byte	0x04, 0x0a
        /*0076*/ 	.short	(.L_43 - .L_42)
	.align		4
.L_42:
        /*0078*/ 	.word	index@(.nv.constant0._Z6vecAddiPfS_S_)
        /*007c*/ 	.short	0x0380
        /*007e*/ 	.short	0x0020


	//----- nvinfo : EIATTR_SW_WAR
	.align		4
.L_43:
        /*0080*/ 	.byte	0x04, 0x36
        /*0082*/ 	.short	(.L_45 - .L_44)
.L_44:
        /*0084*/ 	.word	0x00000008
.L_45:


//--------------------- .nv.callgraph             --------------------------
	.section	.nv.callgraph,"",@"SHT_CUDA_CALLGRAPH"
	.align	4
	.sectionentsize	8
	.align		4
        /*0000*/ 	.word	0x00000000
	.align		4
        /*0004*/ 	.word	0xffffffff
	.align		4
        /*0008*/ 	.word	0x00000000
	.align		4
        /*000c*/ 	.word	0xfffffffe
	.align		4
        /*0010*/ 	.word	0x00000000
	.align		4
        /*0014*/ 	.word	0xfffffffd
	.align		4
        /*0018*/ 	.word	0x00000000
	.align		4
        /*001c*/ 	.word	0xfffffffc


//--------------------- .text._Z4initiPfS_        --------------------------
	.section	.text._Z4initiPfS_,"ax",@progbits
	.align	128
        .global         _Z4initiPfS_
        .type           _Z4initiPfS_,@function
        .size           _Z4initiPfS_,(.L_x_10 - _Z4initiPfS_)
        .other          _Z4initiPfS_,@"STO_CUDA_ENTRY STV_DEFAULT"
_Z4initiPfS_:
.text._Z4initiPfS_:
[----:B------:R-:W-:Y:S01]  /*0000*/  LDC R1, c[0x0][0x37c] ;  /* 0x0000df00ff017b82 */ /* 0x000fe20000000800 */
[----:B------:R-:W0:Y:S07]  /*0010*/  S2R R7, SR_TID.X ;  /* 0x0000000000077919 */ /* 0x000e2e0000002100 */
[----:B------:R-:W0:Y:S01]  /*0020*/  S2UR UR4, SR_CTAID.X ;  /* 0x00000000000479c3 */ /* 0x000e220000002500 */
[----:B------:R-:W1:Y:S07]  /*0030*/  LDCU UR6, c[0x0][0x380] ;  /* 0x00007000ff0677ac */ /* 0x000e6e0008000800 */
[----:B------:R-:W0:Y:S01]  /*0040*/  LDC R0, c[0x0][0x360] ;  /* 0x0000d800ff007b82 */ /* 0x000e220000000800 */
[----:B------:R-:W2:Y:S01]  /*0050*/  LDCU UR5, c[0x0][0x370] ;  /* 0x00006e00ff0577ac */ /* 0x000ea20008000800 */
[----:B0-----:R-:W-:-:S02]  /*0060*/  IMAD R7, R0, UR4, R7 ;  /* 0x0000000400077c24 */ /* 0x001fc4000f8e0207 */
[----:B--2---:R-:W-:-:S03]  /*0070*/  IMAD R0, R0, UR5, RZ ;  /* 0x0000000500007c24 */ /* 0x004fc6000f8e02ff */
[----:B-1----:R-:W-:-:S13]  /*0080*/  ISETP.GE.AND P0, PT, R7, UR6, PT ;  /* 0x0000000607007c0c */ /* 0x002fda000bf06270 */
[----:B------:R-:W-:Y:S05]  /*0090*/  @P0 EXIT ;  /* 0x000000000000094d */ /* 0x000fea0003800000 */
[----:B------:R-:W0:Y:S01]  /*00a0*/  I2F.U32.RP R8, R0 ;  /* 0x0000000000087306 */ /* 0x000e220000209000 */
[C---:B------:R-:W-:Y:S01]  /*00b0*/  IADD3 R4, PT, PT, R0.reuse, R7, RZ ;  /* 0x0000000700047210 */ /* 0x040fe20007ffe0ff */
[----:B------:R-:W-:Y:S01]  /*00c0*/  IMAD.MOV R9, RZ, RZ, -R0 ;  /* 0x000000ffff097224 */ /* 0x000fe200078e0a00 */
[----:B------:R-:W-:Y:S01]  /*00d0*/  ISETP.NE.U32.AND P2, PT, R0, RZ, PT ;  /* 0x000000ff0000720c */ /* 0x000fe20003f45070 */
[----:B------:R-:W1:Y:S01]  /*00e0*/  LDCU.64 UR4, c[0x0][0x358] ;  /* 0x00006b00ff0477ac */ /* 0x000e620008000a00 */
[C---:B------:R-:W-:Y:S01]  /*00f0*/  ISETP.GE.AND P0, PT, R4.reuse, UR6, PT ;  /* 0x0000000604007c0c */ /* 0x040fe2000bf06270 */
[----:B------:R-:W-:Y:S01]  /*0100*/  BSSY.RECONVERGENT B0, `(.L_x_0) ;  /* 0x0000029000007945 */ /* 0x000fe20003800200 */
[----:B------:R-:W-:Y:S02]  /*0110*/  VIMNMX R5, PT, PT, R4, UR6, !PT ;  /* 0x0000000604057c48 */ /* 0x000fe4000ffe0100 */
[----:B------:R-:W-:-:S04]  /*0120*/  SEL R6, RZ, 0x1, P0 ;  /* 0x00000001ff067807 */ /* 0x000fc80000000000 */
[----:B------:R-:W-:Y:S01]  /*0130*/  IADD3 R5, PT, PT, R5, -R4, -R6 ;  /* 0x8000000405057210 */ /* 0x000fe20007ffe806 */
[----:B0-----:R-:W0:Y:S02]  /*0140*/  MUFU.RCP R8, R8 ;  /* 0x0000000800087308 */ /* 0x001e240000001000 */
[----:B0-----:R-:W-:-:S06]  /*0150*/  IADD3 R2, PT, PT, R8, 0xffffffe, RZ ;  /* 0x0ffffffe08027810 */ /* 0x001fcc0007ffe0ff */
[----:B------:R0:W2:Y:S02]  /*0160*/  F2I.FTZ.U32.TRUNC.NTZ R3, R2 ;  /* 0x0000000200037305 */ /* 0x0000a4000021f000 */
[----:B0-----:R-:W-:Y:S02]  /*0170*/  IMAD.MOV.U32 R2, RZ, RZ, RZ ;  /* 0x000000ffff027224 */ /* 0x001fe400078e00ff */
[----:B--2---:R-:W-:-:S04]  /*0180*/  IMAD R9, R9, R3, RZ ;  /* 0x0000000309097224 */ /* 0x004fc800078e02ff */
[----:B------:R-:W-:-:S06]  /*0190*/  IMAD.HI.U32 R8, R3, R9, R2 ;  /* 0x0000000903087227 */ /* 0x000fcc00078e0002 */
[----:B------:R-:W-:-:S05]  /*01a0*/  IMAD.HI.U32 R9, R8, R5, RZ ;  /* 0x0000000508097227 */ /* 0x000fca00078e00ff */
[----:B------:R-:W-:-:S05]  /*01b0*/  IADD3 R2, PT, PT, -R9, RZ, RZ ;  /* 0x000000ff09027210 */ /* 0x000fca0007ffe1ff */
[----:B------:R-:W-:Y:S02]  /*01c0*/  IMAD R5, R0, R2, R5 ;  /* 0x0000000200057224 */ /* 0x000fe400078e0205 */
[----:B------:R-:W0:Y:S03]  /*01d0*/  LDC.64 R2, c[0x0][0x390] ;  /* 0x0000e400ff027b82 */ /* 0x000e260000000a00 */
[----:B------:R-:W-:-:S13]  /*01e0*/  ISETP.GE.U32.AND P0, PT, R5, R0, PT ;  /* 0x000000000500720c */ /* 0x000fda0003f06070 */
[----:B------:R-:W-:Y:S01]  /*01f0*/  @P0 IMAD.IADD R5, R5, 0x1, -R0 ;  /* 0x0000000105050824 */ /* 0x000fe200078e0a00 */
[----:B------:R-:W-:-:S04]  /*0200*/  @P0 IADD3 R9, PT, PT, R9, 0x1, RZ ;  /* 0x0000000109090810 */ /* 0x000fc80007ffe0ff */
[-C--:B------:R-:W-:Y:S02]  /*0210*/  ISETP.GE.U32.AND P1, PT, R5, R0.reuse, PT ;  /* 0x000000000500720c */ /* 0x080fe40003f26070 */
[----:B------:R-:W2:Y:S11]  /*0220*/  LDC.64 R4, c[0x0][0x388] ;  /* 0x0000e200ff047b82 */ /* 0x000eb60000000a00 */
[----:B------:R-:W-:Y:S01]  /*0230*/  @P1 VIADD R9, R9, 0x1 ;  /* 0x0000000109091836 */ /* 0x000fe20000000000 */
[----:B------:R-:W-:-:S04]  /*0240*/  @!P2 LOP3.LUT R9, RZ, R0, RZ, 0x33, !PT ;  /* 0x00000000ff09a212 */ /* 0x000fc800078e33ff */
[----:B------:R-:W-:-:S04]  /*0250*/  IADD3 R6, PT, PT, R6, R9, RZ ;  /* 0x0000000906067210 */ /* 0x000fc80007ffe0ff */
[C---:B------:R-:W-:Y:S02]  /*0260*/  LOP3.LUT R8, R6.reuse, 0x3, RZ, 0xc0, !PT ;  /* 0x0000000306087812 */ /* 0x040fe400078ec0ff */
[----:B------:R-:W-:Y:S02]  /*0270*/  ISETP.GE.U32.AND P1, PT, R6, 0x3, PT ;  /* 0x000000030600780c */ /* 0x000fe40003f26070 */
[----:B------:R-:W-:-:S13]  /*0280*/  ISETP.NE.AND P0, PT, R8, 0x3, PT ;  /* 0x000000030800780c */ /* 0x000fda0003f05270 */
[----:B01----:R-:W-:Y:S05]  /*0290*/  @!P0 BRA `(.L_x_1) ;  /* 0x00000000003c8947 */ /* 0x003fea0003800000 */
[----:B------:R-:W0:Y:S01]  /*02a0*/  LDC.64 R12, c[0x0][0x390] ;  /* 0x0000e400ff0c7b82 */ /* 0x000e220000000a00 */
[----:B------:R-:W-:Y:S02]  /*02b0*/  VIADD R6, R6, 0x1 ;  /* 0x0000000106067836 */ /* 0x000fe40000000000 */
[----:B------:R-:W-:Y:S02]  /*02c0*/  HFMA2 R17, -RZ, RZ, 1.875, 0 ;  /* 0x3f800000ff117431 */ /* 0x000fe400000001ff */
[----:B------:R-:W-:Y:S01]  /*02d0*/  IMAD.MOV.U32 R19, RZ, RZ, 0x40000000 ;  /* 0x40000000ff137424 */ /* 0x000fe200078e00ff */
[----:B------:R-:W-:Y:S02]  /*02e0*/  LOP3.LUT R6, R6, 0x3, RZ, 0xc0, !PT ;  /* 0x0000000306067812 */ /* 0x000fe400078ec0ff */
[----:B------:R-:W1:Y:S02]  /*02f0*/  LDC.64 R14, c[0x0][0x388] ;  /* 0x0000e200ff0e7b82 */ /* 0x000e640000000a00 */
[----:B------:R-:W-:-:S07]  /*0300*/  IADD3 R6, PT, PT, -R6, RZ, RZ ;  /* 0x000000ff06067210 */ /* 0x000fce0007ffe1ff */
.L_x_2:
[----:B-1----:R-:W-:-:S04]  /*0310*/  IMAD.WIDE R10, R7, 0x4, R14 ;  /* 0x00000004070a7825 */ /* 0x002fc800078e020e */
[----:B0-----:R-:W-:Y:S01]  /*0320*/  IMAD.WIDE R8, R7, 0x4, R12 ;  /* 0x0000000407087825 */ /* 0x001fe200078e020c */
[----:B------:R3:W-:Y:S01]  /*0330*/  STG.E desc[UR4][R10.64], R17 ;  /* 0x000000110a007986 */ /* 0x0007e2000c101904 */
[----:B------:R-:W-:Y:S02]  /*0340*/  IADD3 R7, PT, PT, R0, R7, RZ ;  /* 0x0000000700077210 */ /* 0x000fe40007ffe0ff */
[----:B------:R-:W-:Y:S01]  /*0350*/  VIADD R6, R6, 0x1 ;  /* 0x0000000106067836 */ /* 0x000fe20000000000 */
[----:B------:R3:W-:Y:S04]  /*0360*/  STG.E desc[UR4][R8.64], R19 ;  /* 0x0000001308007986 */ /* 0x0007e8000c101904 */
[----:B------:R-:W-:-:S13]  /*0370*/  ISETP.NE.AND P0, PT, R6, RZ, PT ;  /* 0x000000ff0600720c */ /* 0x000fda0003f05270 */
[----:B---3--:R-:W-:Y:S05]  /*0380*/  @P0 BRA `(.L_x_2) ;  /* 0xfffffffc00e00947 */ /* 0x008fea000383ffff */
.L_x_1:
[----:B------:R-:W-:Y:S05]  /*0390*/  BSYNC.RECONVERGENT B0 ;  /* 0x0000000000007941 */ /* 0x000fea0003800200 */
.L_x_0:
[----:B------:R-:W-:Y:S05]  /*03a0*/  @!P1 EXIT ;  /* 0x000000000000994d */ /* 0x000fea0003800000 */
.L_x_3:
[----:B0-2---:R-:W-:Y:S01]  /*03b0*/  IMAD.WIDE R20, R7, 0x4, R4 ;  /* 0x0000000407147825 */ /* 0x005fe200078e0204 */
[----:B------:R-:W-:-:S03]  /*03c0*/  MOV R27, 0x40000000 ;  /* 0x40000000001b7802 */ /* 0x000fc60000000f00 */
[----:B------:R-:W-:Y:S01]  /*03d0*/  IMAD.WIDE R22, R7, 0x4, R2 ;  /* 0x0000000407167825 */ /* 0x000fe200078e0202 */
[----:B------:R-:W-:-:S03]  /*03e0*/  LEA R7, R0, R7, 0x2 ;  /* 0x0000000700077211 */ /* 0x000fc600078e10ff */
[----:B------:R-:W-:Y:S01]  /*03f0*/  IMAD.WIDE R8, R0, 0x4, R20 ;  /* 0x0000000400087825 */ /* 0x000fe200078e0214 */
[----:B------:R-:W-:-:S03]  /*0400*/  ISETP.GE.AND P0, PT, R7, UR6, PT ;  /* 0x0000000607007c0c */ /* 0x000fc6000bf06270 */
[----:B------:R-:W-:-:S04]  /*0410*/  IMAD.WIDE R10, R0, 0x4, R22 ;  /* 0x00000004000a7825 */ /* 0x000fc800078e0216 */
[----:B------:R-:W-:Y:S02]  /*0420*/  IMAD.MOV.U32 R25, RZ, RZ, 0x3f800000 ;  /* 0x3f800000ff197424 */ /* 0x000fe400078e00ff */
[----:B------:R-:W-:-:S03]  /*0430*/  IMAD.WIDE R12, R0, 0x4, R8 ;  /* 0x00000004000c7825 */ /* 0x000fc600078e0208 */
[----:B------:R0:W-:Y:S01]  /*0440*/  STG.E desc[UR4][R20.64], R25 ;  /* 0x0000001914007986 */ /* 0x0001e2000c101904 */
[----:B------:R-:W-:-:S03]  /*0450*/  IMAD.WIDE R14, R0, 0x4, R10 ;  /* 0x00000004000e7825 */ /* 0x000fc600078e020a */
[----:B------:R0:W-:Y:S01]  /*0460*/  STG.E desc[UR4][R22.64], R27 ;  /* 0x0000001b16007986 */ /* 0x0001e2000c101904 */
[----:B------:R-:W-:-:S03]  /*0470*/  IMAD.WIDE R16, R0, 0x4, R12 ;  /* 0x0000000400107825 */ /* 0x000fc600078e020c */
[----:B------:R0:W-:Y:S01]  /*0480*/  STG.E desc[UR4][R8.64], R25 ;  /* 0x0000001908007986 */ /* 0x0001e2000c101904 */
[----:B------:R-:W-:-:S03]  /*0490*/  IMAD.WIDE R18, R0, 0x4, R14 ;  /* 0x0000000400127825 */ /* 0x000fc600078e020e */
[----:B------:R0:W-:Y:S04]  /*04a0*/  STG.E desc[UR4][R10.64], R27 ;  /* 0x0000001b0a007986 */ /* 0x0001e8000c101904 */
[----:B------:R0:W-:Y:S04]  /*04b0*/  STG.E desc[UR4][R12.64], R25 ;  /* 0x000000190c007986 */ /* 0x0001e8000c101904 */
[----:B------:R0:W-:Y:S04]  /*04c0*/  STG.E desc[UR4][R14.64], R27 ;  /* 0x0000001b0e007986 */ /* 0x0001e8000c101904 */
[----:B------:R0:W-:Y:S04]  /*04d0*/  STG.E desc[UR4][R16.64], R25 ;  /* 0x0000001910007986 */ /* 0x0001e8000c101904 */
[----:B------:R0:W-:Y:S01]  /*04e0*/  STG.E desc[UR4][R18.64], R27 ;  /* 0x0000001b12007986 */ /* 0x0001e2000c101904 */
[----:B------:R-:W-:Y:S05]  /*04f0*/  @!P0 BRA `(.L_x_3) ;  /* 0xfffffffc00ac8947 */ /* 0x000fea000383ffff */
[----:B------:R-:W-:Y:S05]  /*0500*/  EXIT ;  /* 0x000000000000794d */ /* 0x000fea0003800000 */
.L_x_4:
[----:B------:R-:W-:-:S00]  /*0510*/  BRA `(.L_x_4) ;  /* 0xfffffffc00fc7947 */ /* 0x000fc0000383ffff */
[----:B------:R-:W-:-:S00]  /*0520*/  NOP ;  /* 0x0000000000007918 */ /* 0x000fc00000000000 */
        /* <DEDUP_REMOVED lines=13> */
.L_x_10:


//--------------------- .text._Z6vecAddiPfS_S_    --------------------------
	.section	.text._Z6vecAddiPfS_S_,"ax",@progbits
	.align	128
        .global         _Z6vecAddiPfS_S_
        .type           _Z6vecAddiPfS_S_,@function
        .size           _Z6vecAddiPfS_S_,(.L_x_11 - _Z6vecAddiPfS_S_)
        .other          _Z6vecAddiPfS_S_,@"STO_CUDA_ENTRY STV_DEFAULT"
_Z6vecAddiPfS_S_:
.text._Z6vecAddiPfS_S_:
        /* <DEDUP_REMOVED lines=11> */
[----:B------:R-:W-:Y:S01]  /*00b0*/  IADD3 R2, PT, PT, R0, R3, RZ ;  /* 0x0000000300027210 */ /* 0x000fe20007ffe0ff */
[----:B------:R-:W1:Y:S01]  /*00c0*/  LDCU.64 UR4, c[0x0][0x358] ;  /* 0x00006b00ff0477ac */ /* 0x000e620008000a00 */
[----:B------:R-:W-:Y:S01]  /*00d0*/  IADD3 R9, PT, PT, RZ, -R0, RZ ;  /* 0x80000000ff097210 */ /* 0x000fe20007ffe0ff */
[----:B------:R-:W-:Y:S01]  /*00e0*/  BSSY.RECONVERGENT B0, `(.L_x_5) ;  /* 0x000002b000007945 */ /* 0x000fe20003800200 */
[C---:B------:R-:W-:Y:S02]  /*00f0*/  ISETP.GE.AND P0, PT, R2.reuse, UR6, PT ;  /* 0x0000000602007c0c */ /* 0x040fe4000bf06270 */
[----:B------:R-:W-:Y:S02]  /*0100*/  VIMNMX R7, PT, PT, R2, UR6, !PT ;  /* 0x0000000602077c48 */ /* 0x000fe4000ffe0100 */
[----:B------:R-:W-:Y:S02]  /*0110*/  SEL R6, RZ, 0x1, P0 ;  /* 0x00000001ff067807 */ /* 0x000fe40000000000 */
[----:B------:R-:W-:-:S02]  /*0120*/  ISETP.NE.U32.AND P2, PT, R0, RZ, PT ;  /* 0x000000ff0000720c */ /* 0x000fc40003f45070 */
[----:B------:R-:W-:Y:S01]  /*0130*/  IADD3 R7, PT, PT, R7, -R2, -R6 ;  /* 0x8000000207077210 */ /* 0x000fe20007ffe806 */
[----:B0-----:R-:W0:Y:S02]  /*0140*/  MUFU.RCP R8, R8 ;  /* 0x0000000800087308 */ /* 0x001e240000001000 */
[----:B0-----:R-:W-:-:S06]  /*0150*/  IADD3 R4, PT, PT, R8, 0xffffffe, RZ ;  /* 0x0ffffffe08047810 */ /* 0x001fcc0007ffe0ff */
[----:B------:R0:W2:Y:S02]  /*0160*/  F2I.FTZ.U32.TRUNC.NTZ R5, R4 ;  /* 0x0000000400057305 */ /* 0x0000a4000021f000 */
[----:B0-----:R-:W-:Y:S02]  /*0170*/  HFMA2 R4, -RZ, RZ, 0, 0 ;  /* 0x00000000ff047431 */ /* 0x001fe400000001ff */
[----:B--2---:R-:W-:-:S04]  /*0180*/  IMAD R9, R9, R5, RZ ;  /* 0x0000000509097224 */ /* 0x004fc800078e02ff */
[----:B------:R-:W-:-:S06]  /*0190*/  IMAD.HI.U32 R8, R5, R9, R4 ;  /* 0x0000000905087227 */ /* 0x000fcc00078e0004 */
[----:B------:R-:W-:-:S05]  /*01a0*/  IMAD.HI.U32 R5, R8, R7, RZ ;  /* 0x0000000708057227 */ /* 0x000fca00078e00ff */
[----:B------:R-:W-:-:S05]  /*01b0*/  IADD3 R2, PT, PT, -R5, RZ, RZ ;  /* 0x000000ff05027210 */ /* 0x000fca0007ffe1ff */
[----:B------:R-:W-:-:S05]  /*01c0*/  IMAD R7, R0, R2, R7 ;  /* 0x0000000200077224 */ /* 0x000fca00078e0207 */
[----:B------:R-:W-:-:S13]  /*01d0*/  ISETP.GE.U32.AND P0, PT, R7, R0, PT ;  /* 0x000000000700720c */ /* 0x000fda0003f06070 */
[----:B------:R-:W-:Y:S02]  /*01e0*/  @P0 IADD3 R7, PT, PT, -R0, R7, RZ ;  /* 0x0000000700070210 */ /* 0x000fe40007ffe1ff */
[----:B------:R-:W-:Y:S02]  /*01f0*/  @P0 IADD3 R5, PT, PT, R5, 0x1, RZ ;  /* 0x0000000105050810 */ /* 0x000fe40007ffe0ff */
[----:B------:R-:W-:-:S13]  /*0200*/  ISETP.GE.U32.AND P1, PT, R7, R0, PT ;  /* 0x000000000700720c */ /* 0x000fda0003f26070 */
[----:B------:R-:W-:Y:S02]  /*0210*/  @P1 IADD3 R5, PT, PT, R5, 0x1, RZ ;  /* 0x0000000105051810 */ /* 0x000fe40007ffe0ff */
[----:B------:R-:W-:-:S04]  /*0220*/  @!P2 LOP3.LUT R5, RZ, R0, RZ, 0x33, !PT ;  /* 0x00000000ff05a212 */ /* 0x000fc800078e33ff */
[----:B------:R-:W-:-:S04]  /*0230*/  IADD3 R2, PT, PT, R6, R5, RZ ;  /* 0x0000000506027210 */ /* 0x000fc80007ffe0ff */
[C---:B------:R-:W-:Y:S02]  /*0240*/  LOP3.LUT R4, R2.reuse, 0x3, RZ, 0xc0, !PT ;  /* 0x0000000302047812 */ /* 0x040fe400078ec0ff */
[----:B------:R-:W-:Y:S02]  /*0250*/  ISETP.GE.U32.AND P1, PT, R2, 0x3, PT ;  /* 0x000000030200780c */ /* 0x000fe40003f26070 */
[----:B------:R-:W-:-:S13]  /*0260*/  ISETP.NE.AND P0, PT, R4, 0x3, PT ;  /* 0x000000030400780c */ /* 0x000fda0003f05270 */
[----:B-1----:R-:W-:Y:S05]  /*0270*/  @!P0 BRA `(.L_x_6) ;  /* 0x0000000000448947 */ /* 0x002fea0003800000 */
[----:B------:R-:W0:Y:S01]  /*0280*/  LDC.64 R4, c[0x0][0x388] ;  /* 0x0000e200ff047b82 */ /* 0x000e220000000a00 */
[----:B------:R-:W-:-:S04]  /*0290*/  IADD3 R2, PT, PT, R2, 0x1, RZ ;  /* 0x0000000102027810 */ /* 0x000fc80007ffe0ff */
[----:B------:R-:W-:-:S03]  /*02a0*/  LOP3.LUT R2, R2, 0x3, RZ, 0xc0, !PT ;  /* 0x0000000302027812 */ /* 0x000fc600078ec0ff */
[----:B------:R-:W1:Y:S01]  /*02b0*/  LDC.64 R6, c[0x0][0x390] ;  /* 0x0000e400ff067b82 */ /* 0x000e620000000a00 */
[----:B------:R-:W-:-:S07]  /*02c0*/  IADD3 R2, PT, PT, -R2, RZ, RZ ;  /* 0x000000ff02027210 */ /* 0x000fce0007ffe1ff */
[----:B------:R-:W2:Y:S02]  /*02d0*/  LDC.64 R8, c[0x0][0x398] ;  /* 0x0000e600ff087b82 */ /* 0x000ea40000000a00 */
.L_x_7:
[----:B-1----:R-:W-:-:S04]  /*02e0*/  IMAD.WIDE R12, R3, 0x4, R6 ;  /* 0x00000004030c7825 */ /* 0x002fc800078e0206 */
[C---:B0-----:R-:W-:Y:S02]  /*02f0*/  IMAD.WIDE R14, R3.reuse, 0x4, R4 ;  /* 0x00000004030e7825 */ /* 0x041fe400078e0204 */
[----:B---3--:R-:W3:Y:S04]  /*0300*/  LDG.E R13, desc[UR4][R12.64] ;  /* 0x000000040c0d7981 */ /* 0x008ee8000c1e1900 */
[----:B------:R-:W3:Y:S01]  /*0310*/  LDG.E R14, desc[UR4][R14.64] ;  /* 0x000000040e0e7981 */ /* 0x000ee2000c1e1900 */
[----:B--2---:R-:W-:Y:S01]  /*0320*/  IMAD.WIDE R10, R3, 0x4, R8 ;  /* 0x00000004030a7825 */ /* 0x004fe200078e0208 */
[----:B------:R-:W-:Y:S02]  /*0330*/  IADD3 R2, PT, PT, R2, 0x1, RZ ;  /* 0x0000000102027810 */ /* 0x000fe40007ffe0ff */
[----:B------:R-:W-:-:S02]  /*0340*/  IADD3 R3, PT, PT, R0, R3, RZ ;  /* 0x0000000300037210 */ /* 0x000fc40007ffe0ff */
[----:B------:R-:W-:Y:S01]  /*0350*/  ISETP.NE.AND P0, PT, R2, RZ, PT ;  /* 0x000000ff0200720c */ /* 0x000fe20003f05270 */
[----:B---3--:R-:W-:-:S05]  /*0360*/  FADD R17, R14, R13 ;  /* 0x0000000d0e117221 */ /* 0x008fca0000000000 */
[----:B------:R3:W-:Y:S07]  /*0370*/  STG.E desc[UR4][R10.64], R17 ;  /* 0x000000110a007986 */ /* 0x0007ee000c101904 */
[----:B------:R-:W-:Y:S05]  /*0380*/  @P0 BRA `(.L_x_7) ;  /* 0xfffffffc00d40947 */ /* 0x000fea000383ffff */
.L_x_6:
[----:B------:R-:W-:Y:S05]  /*0390*/  BSYNC.RECONVERGENT B0 ;  /* 0x0000000000007941 */ /* 0x000fea0003800200 */
.L_x_5:
[----:B------:R-:W-:Y:S05]  /*03a0*/  @!P1 EXIT ;  /* 0x000000000000994d */ /* 0x000fea0003800000 */
.L_x_8:
[----:B------:R-:W3:Y:S08]  /*03b0*/  LDC.64 R4, c[0x0][0x388] ;  /* 0x0000e200ff047b82 */ /* 0x000ef00000000a00 */
[----:B------:R-:W0:Y:S01]  /*03c0*/  LDC.64 R6, c[0x0][0x390] ;  /* 0x0000e400ff067b82 */ /* 0x000e220000000a00 */
[----:B---3--:R-:W-:-:S07]  /*03d0*/  IMAD.WIDE R10, R3, 0x4, R4 ;  /* 0x00000004030a7825 */ /* 0x008fce00078e0204 */
[----:B------:R-:W1:Y:S01]  /*03e0*/  LDC.64 R4, c[0x0][0x398] ;  /* 0x0000e600ff047b82 */ /* 0x000e620000000a00 */
[----:B--2---:R-:W2:Y:S01]  /*03f0*/  LDG.E R2, desc[UR4][R10.64] ;  /* 0x000000040a027981 */ /* 0x004ea2000c1e1900 */
[----:B0-----:R-:W-:-:S05]  /*0400*/  IMAD.WIDE R12, R3, 0x4, R6 ;  /* 0x00000004030c7825 */ /* 0x001fca00078e0206 */
[----:B------:R-:W2:Y:S01]  /*0410*/  LDG.E R7, desc[UR4][R12.64] ;  /* 0x000000040c077981 */ /* 0x000ea2000c1e1900 */
[----:B-1----:R-:W-:-:S04]  /*0420*/  IMAD.WIDE R16, R3, 0x4, R4 ;  /* 0x0000000403107825 */ /* 0x002fc800078e0204 */
[----:B------:R-:W-:-:S04]  /*0430*/  IMAD.WIDE R4, R0, 0x4, R10 ;  /* 0x0000000400047825 */ /* 0x000fc800078e020a */
[----:B--2---:R-:W-:Y:S01]  /*0440*/  FADD R19, R2, R7 ;  /* 0x0000000702137221 */ /* 0x004fe20000000000 */
[----:B------:R-:W-:-:S04]  /*0450*/  IMAD.WIDE R6, R0, 0x4, R12 ;  /* 0x0000000400067825 */ /* 0x000fc800078e020c */
[----:B------:R0:W-:Y:S04]  /*0460*/  STG.E desc[UR4][R16.64], R19 ;  /* 0x0000001310007986 */ /* 0x0001e8000c101904 */
[----:B------:R-:W2:Y:S04]  /*0470*/  LDG.E R2, desc[UR4][R4.64] ;  /* 0x0000000404027981 */ /* 0x000ea8000c1e1900 */
[----:B------:R-:W2:Y:S01]  /*0480*/  LDG.E R15, desc[UR4][R6.64] ;  /* 0x00000004060f7981 */ /* 0x000ea2000c1e1900 */
[----:B------:R-:W-:-:S04]  /*0490*/  IMAD.WIDE R8, R0, 0x4, R16 ;  /* 0x0000000400087825 */ /* 0x000fc800078e0210 */
[----:B------:R-:W-:-:S04]  /*04a0*/  IMAD.WIDE R10, R0, 0x4, R4 ;  /* 0x00000004000a7825 */ /* 0x000fc800078e0204 */
[----:B------:R-:W-:-:S04]  /*04b0*/  IMAD.WIDE R12, R0, 0x4, R6 ;  /* 0x00000004000c7825 */ /* 0x000fc800078e0206 */
[----:B--2---:R-:W-:-:S05]  /*04c0*/  FADD R21, R2, R15 ;  /* 0x0000000f02157221 */ /* 0x004fca0000000000 */
        /* <DEDUP_REMOVED lines=8> */
[----:B------:R-:W1:Y:S04]  /*0550*/  LDG.E R4, desc[UR4][R4.64] ;  /* 0x0000000404047981 */ /* 0x000e68000c1e1900 */
[----:B------:R-:W1:Y:S01]  /*0560*/  LDG.E R7, desc[UR4][R6.64] ;  /* 0x0000000406077981 */ /* 0x000e62000c1e1900 */
[C---:B0-----:R-:W-:Y:S01]  /*0570*/  IMAD.WIDE R16, R0.reuse, 0x4, R14 ;  /* 0x0000000400107825 */ /* 0x041fe200078e020e */
[----:B------:R-:W-:-:S04]  /*0580*/  LEA R3, R0, R3, 0x2 ;  /* 0x0000000300037211 */ /* 0x000fc800078e10ff */
[----:B------:R-:W-:Y:S01]  /*0590*/  ISETP.GE.AND P0, PT, R3, UR6, PT ;  /* 0x0000000603007c0c */ /* 0x000fe2000bf06270 */
[----:B-1----:R-:W-:-:S05]  /*05a0*/  FADD R9, R4, R7 ;  /* 0x0000000704097221 */ /* 0x002fca0000000000 */
[----:B------:R2:W-:Y:S07]  /*05b0*/  STG.E desc[UR4][R16.64], R9 ;  /* 0x0000000910007986 */ /* 0x0005ee000c101904 */
[----:B------:R-:W-:Y:S05]  /*05c0*/  @!P0 BRA `(.L_x_8) ;  /* 0xfffffffc00788947 */ /* 0x000fea000383ffff */
[----:B------:R-:W-:Y:S05]  /*05d0*/  EXIT ;  /* 0x000000000000794d */ /* 0x000fea0003800000 */
.L_x_9:
        /* <DEDUP_REMOVED lines=10> */
.L_x_11:


//--------------------- .nv.shared.reserved.0     --------------------------
	.section	.nv.shared.reserved.0,"aw",@nobits
	.weak		__nv_reservedSMEM_offset_0_alias
	.size		__nv_reservedSMEM_offset_0_alias, 0, 64
	.other		__nv_reservedSMEM_offset_0_alias,@"STO_CUDA_RESERVED_SHARED STV_DEFAULT"
__nv_reservedSMEM_offset_0_alias:
	.zero		0
	.zero		64


//--------------------- .nv.constant0._Z4initiPfS_ --------------------------
	.section	.nv.constant0._Z4initiPfS_,"a",@progbits
	.sectionflags	@""
	.align	4
.nv.constant0._Z4initiPfS_:
	.zero		920


//--------------------- .nv.constant0._Z6vecAddiPfS_S_ --------------------------
	.section	.nv.constant0._Z6vecAddiPfS_S_,"a",@progbits
	.sectionflags	@""
	.align	4
.nv.constant0._Z6vecAddiPfS_S_:
	.zero		928


//--------------------- SYMBOLS --------------------------

	.type		.nv.reservedSmem.offset0,@object
	.size		.nv.reservedSmem.offset0,0x4
